//
// Generated by NVIDIA NVVM Compiler
//
// Compiler Build ID: CL-36424714
// Cuda compilation tools, release 13.0, V13.0.88
// Based on NVVM 20.0.0
//

.version 9.0
.target sm_100
.address_size 64

	// .globl	_Z9wave_stepPiiS_

.visible .entry _Z9wave_stepPiiS_(
	.param .u64 .ptr .align 1 _Z9wave_stepPiiS__param_0,
	.param .u32 _Z9wave_stepPiiS__param_1,
	.param .u64 .ptr .align 1 _Z9wave_stepPiiS__param_2
)
{
	.reg .pred 	%p<15>;
	.reg .b32 	%r<31>;
	.reg .b64 	%rd<15>;

	ld.param.u64 	%rd7, [_Z9wave_stepPiiS__param_0];
	ld.param.u32 	%r5, [_Z9wave_stepPiiS__param_1];
	ld.param.u64 	%rd8, [_Z9wave_stepPiiS__param_2];
	cvta.to.global.u64 	%rd1, %rd8;
	cvta.to.global.u64 	%rd2, %rd7;
	mov.u32 	%r6, %ctaid.x;
	mov.u32 	%r7, %ntid.x;
	mov.u32 	%r8, %tid.x;
	mad.lo.s32 	%r1, %r6, %r7, %r8;
	mov.u32 	%r9, %ctaid.y;
	mov.u32 	%r10, %ntid.y;
	mov.u32 	%r11, %tid.y;
	mad.lo.s32 	%r12, %r9, %r10, %r11;
	setp.gt.s32 	%p1, %r1, 7;
	setp.gt.u32 	%p2, %r12, 7;
	or.pred  	%p3, %p1, %p2;
	@%p3 bra 	$L__BB0_14;
	shl.b32 	%r13, %r12, 3;
	add.s32 	%r3, %r13, %r1;
	mul.wide.s32 	%rd9, %r3, 4;
	add.s64 	%rd10, %rd2, %rd9;
	ld.global.u32 	%r14, [%rd10];
	setp.ne.s32 	%p4, %r14, %r5;
	@%p4 bra 	$L__BB0_14;
	add.s32 	%r4, %r5, 1;
	add.s32 	%r15, %r12, -1;
	max.u32 	%r16, %r1, %r15;
	setp.gt.u32 	%p5, %r16, 7;
	@%p5 bra 	$L__BB0_5;
	add.s32 	%r17, %r3, -8;
	mul.wide.u32 	%rd11, %r17, 4;
	add.s64 	%rd3, %rd2, %rd11;
	ld.global.u32 	%r18, [%rd3];
	setp.ne.s32 	%p6, %r18, -2;
	@%p6 bra 	$L__BB0_5;
	st.global.u32 	[%rd3], %r4;
	mov.b32 	%r19, 1;
	st.global.u32 	[%rd1], %r19;
$L__BB0_5:
	setp.gt.u32 	%p7, %r1, 7;
	setp.gt.u32 	%p8, %r12, 6;
	or.pred  	%p9, %p7, %p8;
	@%p9 bra 	$L__BB0_8;
	add.s32 	%r20, %r3, 8;
	mul.wide.u32 	%rd12, %r20, 4;
	add.s64 	%rd4, %rd2, %rd12;
	ld.global.u32 	%r21, [%rd4];
	setp.ne.s32 	%p10, %r21, -2;
	@%p10 bra 	$L__BB0_8;
	st.global.u32 	[%rd4], %r4;
	mov.b32 	%r22, 1;
	st.global.u32 	[%rd1], %r22;
$L__BB0_8:
	add.s32 	%r23, %r1, -1;
	setp.gt.u32 	%p11, %r23, 7;
	@%p11 bra 	$L__BB0_11;
	add.s32 	%r24, %r3, -1;
	mul.wide.u32 	%rd13, %r24, 4;
	add.s64 	%rd5, %rd2, %rd13;
	ld.global.u32 	%r25, [%rd5];
	setp.ne.s32 	%p12, %r25, -2;
	@%p12 bra 	$L__BB0_11;
	st.global.u32 	[%rd5], %r4;
	mov.b32 	%r26, 1;
	st.global.u32 	[%rd1], %r26;
$L__BB0_11:
	add.s32 	%r27, %r1, 1;
	setp.gt.u32 	%p13, %r27, 7;
	@%p13 bra 	$L__BB0_14;
	add.s32 	%r28, %r3, 1;
	mul.wide.u32 	%rd14, %r28, 4;
	add.s64 	%rd6, %rd2, %rd14;
	ld.global.u32 	%r29, [%rd6];
	setp.ne.s32 	%p14, %r29, -2;
	@%p14 bra 	$L__BB0_14;
	st.global.u32 	[%rd6], %r4;
	mov.b32 	%r30, 1;
	st.global.u32 	[%rd1], %r30;
$L__BB0_14:
	ret;

}


// ===== COMPILED SASS (sm_100) =====

	.target	sm_100

	.elftype	@"ET_EXEC"


//--------------------- .note.nv.tkinfo           --------------------------
	.section	.note.nv.tkinfo,"",@"SHT_NOTE"
	.sectionflags	@"SHF_NOTE_NV_TKINFO"
	.tkinfo
        /*0018*/ 	.word	0x00000002
        /*0030*/ 	.string	""
        /*0030*/ 	.string	"ptxas"
        /*0030*/ 	.string	"Cuda compilation tools, release 13.0, V13.0.88"
        /*0030*/ 	.string	"Build cuda_13.0.r13.0/compiler.36424714_0"
        /*0030*/ 	.string	"-arch sm_100 -m 64 "



//--------------------- .note.nv.cuinfo           --------------------------
	.section	.note.nv.cuinfo,"",@"SHT_NOTE"
	.sectionflags	@"SHF_NOTE_NV_CUINFO"
        /*0018*/ 	.short	0x0002
        /*001a*/ 	.short	0x0064
        /*001c*/ 	.short	0x0082
	.zero		2


//--------------------- .nv.info                  --------------------------
	.section	.nv.info,"",@"SHT_CUDA_INFO"
	.align	4


	//----- nvinfo : EIATTR_REGCOUNT
	.align		4
        /*0000*/ 	.byte	0x04, 0x2f
        /*0002*/ 	.short	(.L_1 - .L_0)
	.align		4
.L_0:
        /*0004*/ 	.word	index@(_Z9wave_stepPiiS_)
        /*0008*/ 	.word	0x0000000e


	//----- nvinfo : EIATTR_FRAME_SIZE
	.align		4
.L_1:
        /*000c*/ 	.byte	0x04, 0x11
        /*000e*/ 	.short	(.L_3 - .L_2)
	.align		4
.L_2:
        /*0010*/ 	.word	index@(_Z9wave_stepPiiS_)
        /*0014*/ 	.word	0x00000000


	//----- nvinfo : EIATTR_MIN_STACK_SIZE
	.align		4
.L_3:
        /*0018*/ 	.byte	0x04, 0x12
        /*001a*/ 	.short	(.L_5 - .L_4)
	.align		4
.L_4:
        /*001c*/ 	.word	index@(_Z9wave_stepPiiS_)
        /*0020*/ 	.word	0x00000000
.L_5:


//--------------------- .nv.compat                --------------------------
	.section	.nv.compat,"",@"SHT_CUDA_COMPAT_INFO"
	.align	4
        /*0000*/ 	.byte	0x02, 0x09, 0x00, 0x00, 0x02, 0x02, 0x01, 0x00, 0x02, 0x05, 0x05, 0x00, 0x03, 0x07, 0x01, 0x01
        /*0010*/ 	.byte	0x02, 0x03, 0x00, 0x00, 0x02, 0x06, 0x01, 0x00, 0x04, 0x0b, 0x08, 0x00, 0x09, 0x00, 0x00, 0x00
        /*0020*/ 	.byte	0x00, 0x00, 0x00, 0x00


//--------------------- .nv.info._Z9wave_stepPiiS_ --------------------------
	.section	.nv.info._Z9wave_stepPiiS_,"",@"SHT_CUDA_INFO"
	.sectionflags	@""
	.align	4


	//----- nvinfo : EIATTR_CUDA_API_VERSION
	.align		4
        /*0000*/ 	.byte	0x04, 0x37
        /*0002*/ 	.short	(.L_7 - .L_6)
.L_6:
        /*0004*/ 	.word	0x00000082


	//----- nvinfo : EIATTR_KPARAM_INFO
	.align		4
.L_7:
        /*0008*/ 	.byte	0x04, 0x17
        /*000a*/ 	.short	(.L_9 - .L_8)
.L_8:
        /*000c*/ 	.word	0x00000000
        /*0010*/ 	.short	0x0002
        /*0012*/ 	.short	0x0010
        /*0014*/ 	.byte	0x00, 0xf5, 0x21, 0x00


	//----- nvinfo : EIATTR_KPARAM_INFO
	.align		4
.L_9:
        /*0018*/ 	.byte	0x04, 0x17
        /*001a*/ 	.short	(.L_11 - .L_10)
.L_10:
        /*001c*/ 	.word	0x00000000
        /*0020*/ 	.short	0x0001
        /*0022*/ 	.short	0x0008
        /*0024*/ 	.byte	0x00, 0xf0, 0x11, 0x00


	//----- nvinfo : EIATTR_KPARAM_INFO
	.align		4
.L_11:
        /*0028*/ 	.byte	0x04, 0x17
        /*002a*/ 	.short	(.L_13 - .L_12)
.L_12:
        /*002c*/ 	.word	0x00000000
        /*0030*/ 	.short	0x0000
        /*0032*/ 	.short	0x0000
        /*0034*/ 	.byte	0x00, 0xf5, 0x21, 0x00


	//----- nvinfo : EIATTR_SPARSE_MMA_MASK
	.align		4
.L_13:
        /*0038*/ 	.byte	0x03, 0x50
        /*003a*/ 	.short	0x0000


	//----- nvinfo : EIATTR_MAXREG_COUNT
	.align		4
        /*003c*/ 	.byte	0x03, 0x1b
        /*003e*/ 	.short	0x00ff


	//----- nvinfo : EIATTR_MERCURY_ISA_VERSION
	.align		4
        /*0040*/ 	.byte	0x03, 0x5f
        /*0042*/ 	.short	0x0101


	//----- nvinfo : EIATTR_VRC_CTA_INIT_COUNT
	.align		4
        /*0044*/ 	.byte	0x02, 0x4a
	.zero		1
	.zero		1


	//----- nvinfo : EIATTR_EXIT_INSTR_OFFSETS
	.align		4
        /*0048*/ 	.byte	0x04, 0x1c
        /*004a*/ 	.short	(.L_15 - .L_14)


	//   ....[0]....
.L_14:
        /*004c*/ 	.word	0x000000b0


	//   ....[1]....
        /*0050*/ 	.word	0x00000130


	//   ....[2]....
        /*0054*/ 	.word	0x000003e0


	//   ....[3]....
        /*0058*/ 	.word	0x00000430


	//   ....[4]....
        /*005c*/ 	.word	0x00000480


	//----- nvinfo : EIATTR_CRS_STACK_SIZE
	.align		4
.L_15:
        /*0060*/ 	.byte	0x04, 0x1e
        /*0062*/ 	.short	(.L_17 - .L_16)
.L_16:
        /*0064*/ 	.word	0x00000000


	//----- nvinfo : EIATTR_CBANK_PARAM_SIZE
	.align		4
.L_17:
        /*0068*/ 	.byte	0x03, 0x19
        /*006a*/ 	.short	0x0018


	//----- nvinfo : EIATTR_PARAM_CBANK
	.align		4
        /*006c*/ 	.byte	0x04, 0x0a
        /*006e*/ 	.short	(.L_19 - .L_18)
	.align		4
.L_18:
        /*0070*/ 	.word	index@(.nv.constant0._Z9wave_stepPiiS_)
        /*0074*/ 	.short	0x0380
        /*0076*/ 	.short	0x0018


	//----- nvinfo : EIATTR_SW_WAR
	.align		4
.L_19:
        /*0078*/ 	.byte	0x04, 0x36
        /*007a*/ 	.short	(.L_21 - .L_20)
.L_20:
        /*007c*/ 	.word	0x00000008
.L_21:


//--------------------- .nv.callgraph             --------------------------
	.section	.nv.callgraph,"",@"SHT_CUDA_CALLGRAPH"
	.align	4
	.sectionentsize	8
	.align		4
        /*0000*/ 	.word	0x00000000
	.align		4
        /*0004*/ 	.word	0xffffffff
	.align		4
        /*0008*/ 	.word	0x00000000
	.align		4
        /*000c*/ 	.word	0xfffffffe
	.align		4
        /*0010*/ 	.word	0x00000000
	.align		4
        /*0014*/ 	.word	0xfffffffd
	.align		4
        /*0018*/ 	.word	0x00000000
	.align		4
        /*001c*/ 	.word	0xfffffffc


//--------------------- .text._Z9wave_stepPiiS_   --------------------------
	.section	.text._Z9wave_stepPiiS_,"ax",@progbits
	.align	128
        .global         _Z9wave_stepPiiS_
        .type           _Z9wave_stepPiiS_,@function
        .size           _Z9wave_stepPiiS_,(.L_x_7 - _Z9wave_stepPiiS_)
        .other          _Z9wave_stepPiiS_,@"STO_CUDA_ENTRY STV_DEFAULT"
_Z9wave_stepPiiS_:
.text._Z9wave_stepPiiS_:
[----:B------:R-:W-:Y:S01]  /*0000*/  LDC R1, c[0x0][0x37c] ;  /* 0x0000df00ff017b82 */ /* 0x000fe20000000800 */
[----:B------:R-:W0:Y:S07]  /*0010*/  S2R R2, SR_TID.Y ;  /* 0x0000000000027919 */ /* 0x000e2e0000002200 */
[----:B------:R-:W1:Y:S01]  /*0020*/  LDC R0, c[0x0][0x360] ;  /* 0x0000d800ff007b82 */ /* 0x000e620000000800 */
[----:B------:R-:W1:Y:S07]  /*0030*/  S2R R3, SR_TID.X ;  /* 0x0000000000037919 */ /* 0x000e6e0000002100 */
[----:B------:R-:W0:Y:S08]  /*0040*/  S2UR UR5, SR_CTAID.Y ;  /* 0x00000000000579c3 */ /* 0x000e300000002600 */
[----:B------:R-:W0:Y:S08]  /*0050*/  LDC R9, c[0x0][0x364] ;  /* 0x0000d900ff097b82 */ /* 0x000e300000000800 */
[----:B------:R-:W1:Y:S01]  /*0060*/  S2UR UR4, SR_CTAID.X ;  /* 0x00000000000479c3 */ /* 0x000e620000002500 */
[----:B0-----:R-:W-:-:S05]  /*0070*/  IMAD R9, R9, UR5, R2 ;  /* 0x0000000509097c24 */ /* 0x001fca000f8e0202 */
[----:B------:R-:W-:Y:S01]  /*0080*/  ISETP.GT.U32.AND P0, PT, R9, 0x7, PT ;  /* 0x000000070900780c */ /* 0x000fe20003f04070 */
[----:B-1----:R-:W-:-:S05]  /*0090*/  IMAD R0, R0, UR4, R3 ;  /* 0x0000000400007c24 */ /* 0x002fca000f8e0203 */
[----:B------:R-:W-:-:S13]  /*00a0*/  ISETP.GT.OR P0, PT, R0, 0x7, P0 ;  /* 0x000000070000780c */ /* 0x000fda0000704670 */
[----:B------:R-:W-:Y:S05]  /*00b0*/  @P0 EXIT ;  /* 0x000000000000094d */ /* 0x000fea0003800000 */
[----:B------:R-:W0:Y:S01]  /*00c0*/  LDC.64 R2, c[0x0][0x380] ;  /* 0x0000e000ff027b82 */ /* 0x000e220000000a00 */
[----:B------:R-:W1:Y:S01]  /*00d0*/  LDCU.64 UR4, c[0x0][0x358] ;  /* 0x00006b00ff0477ac */ /* 0x000e620008000a00 */
[----:B------:R-:W-:-:S06]  /*00e0*/  IMAD R5, R9, 0x8, R0 ;  /* 0x0000000809057824 */ /* 0x000fcc00078e0200 */
[----:B------:R-:W2:Y:S01]  /*00f0*/  LDC R11, c[0x0][0x388] ;  /* 0x0000e200ff0b7b82 */ /* 0x000ea20000000800 */
[----:B0-----:R-:W-:-:S06]  /*0100*/  IMAD.WIDE R6, R5, 0x4, R2 ;  /* 0x0000000405067825 */ /* 0x001fcc00078e0202 */
[----:B-1----:R-:W2:Y:S02]  /*0110*/  LDG.E R6, desc[UR4][R6.64] ;  /* 0x0000000406067981 */ /* 0x002ea4000c1e1900 */
[----:B--2---:R-:W-:-:S13]  /*0120*/  ISETP.NE.AND P0, PT, R6, R11, PT ;  /* 0x0000000b0600720c */ /* 0x004fda0003f05270 */
[----:B------:R-:W-:Y:S05]  /*0130*/  @P0 EXIT ;  /* 0x000000000000094d */ /* 0x000fea0003800000 */
[C---:B------:R-:W-:Y:S01]  /*0140*/  VIADDMNMX.U32 R4, R9.reuse, 0xffffffff, R0, !PT ;  /* 0xffffffff09047846 */ /* 0x040fe20007800000 */
[C---:B------:R-:W-:Y:S01]  /*0150*/  VIADD R6, R0.reuse, 0xffffffff ;  /* 0xffffffff00067836 */ /* 0x040fe20000000000 */
[----:B------:R-:W-:Y:S01]  /*0160*/  ISETP.GT.U32.AND P0, PT, R9, 0x6, PT ;  /* 0x000000060900780c */ /* 0x000fe20003f04070 */
[----:B------:R-:W-:Y:S01]  /*0170*/  VIADD R7, R0, 0x1 ;  /* 0x0000000100077836 */ /* 0x000fe20000000000 */
[----:B------:R-:W-:Y:S01]  /*0180*/  ISETP.GT.U32.AND P1, PT, R4, 0x7, PT ;  /* 0x000000070400780c */ /* 0x000fe20003f24070 */
[----:B------:R-:W-:Y:S01]  /*0190*/  BSSY.RECONVERGENT B0, `(.L_x_0) ;  /* 0x000000e000007945 */ /* 0x000fe20003800200 */
[----:B------:R-:W-:Y:S02]  /*01a0*/  ISETP.GT.U32.OR P0, PT, R0, 0x7, P0 ;  /* 0x000000070000780c */ /* 0x000fe40000704470 */
[----:B------:R-:W-:Y:S02]  /*01b0*/  ISETP.GT.U32.AND P2, PT, R6, 0x7, PT ;  /* 0x000000070600780c */ /* 0x000fe40003f44070 */
[----:B------:R-:W-:-:S02]  /*01c0*/  ISETP.GT.U32.AND P3, PT, R7, 0x7, PT ;  /* 0x000000070700780c */ /* 0x000fc40003f64070 */
[----:B------:R-:W-:-:S05]  /*01d0*/  IADD3 R0, PT, PT, R11, 0x1, RZ ;  /* 0x000000010b007810 */ /* 0x000fca0007ffe0ff */
[----:B------:R-:W-:Y:S06]  /*01e0*/  @P1 BRA `(.L_x_1) ;  /* 0x0000000000201947 */ /* 0x000fec0003800000 */
[----:B------:R-:W-:-:S04]  /*01f0*/  VIADD R7, R5, 0xfffffff8 ;  /* 0xfffffff805077836 */ /* 0x000fc80000000000 */
[----:B------:R-:W-:-:S05]  /*0200*/  IMAD.WIDE.U32 R6, R7, 0x4, R2 ;  /* 0x0000000407067825 */ /* 0x000fca00078e0002 */
[----:B------:R-:W2:Y:S02]  /*0210*/  LDG.E R4, desc[UR4][R6.64] ;  /* 0x0000000406047981 */ /* 0x000ea4000c1e1900 */
[----:B--2---:R-:W-:-:S13]  /*0220*/  ISETP.NE.AND P1, PT, R4, -0x2, PT ;  /* 0xfffffffe0400780c */ /* 0x004fda0003f25270 */
[----:B------:R-:W0:Y:S01]  /*0230*/  @!P1 LDC.64 R8, c[0x0][0x390] ;  /* 0x0000e400ff089b82 */ /* 0x000e220000000a00 */
[----:B------:R-:W-:Y:S01]  /*0240*/  @!P1 IMAD.MOV.U32 R11, RZ, RZ, 0x1 ;  /* 0x00000001ff0b9424 */ /* 0x000fe200078e00ff */
[----:B------:R1:W-:Y:S04]  /*0250*/  @!P1 STG.E desc[UR4][R6.64], R0 ;  /* 0x0000000006009986 */ /* 0x0003e8000c101904 */
[----:B0-----:R1:W-:Y:S02]  /*0260*/  @!P1 STG.E desc[UR4][R8.64], R11 ;  /* 0x0000000b08009986 */ /* 0x0013e4000c101904 */
.L_x_1:
[----:B------:R-:W-:Y:S05]  /*0270*/  BSYNC.RECONVERGENT B0 ;  /* 0x0000000000007941 */ /* 0x000fea0003800200 */
.L_x_0:
[----:B------:R-:W-:Y:S04]  /*0280*/  BSSY.RECONVERGENT B0, `(.L_x_2) ;  /* 0x000000a000007945 */ /* 0x000fe80003800200 */
[----:B------:R-:W-:Y:S05]  /*0290*/  @P0 BRA `(.L_x_3) ;  /* 0x0000000000200947 */ /* 0x000fea0003800000 */
[----:B-1----:R-:W-:-:S05]  /*02a0*/  IADD3 R7, PT, PT, R5, 0x8, RZ ;  /* 0x0000000805077810 */ /* 0x002fca0007ffe0ff */
[----:B------:R-:W-:-:S05]  /*02b0*/  IMAD.WIDE.U32 R6, R7, 0x4, R2 ;  /* 0x0000000407067825 */ /* 0x000fca00078e0002 */
[----:B------:R-:W2:Y:S02]  /*02c0*/  LDG.E R4, desc[UR4][R6.64] ;  /* 0x0000000406047981 */ /* 0x000ea4000c1e1900 */
[----:B--2---:R-:W-:-:S13]  /*02d0*/  ISETP.NE.AND P0, PT, R4, -0x2, PT ;  /* 0xfffffffe0400780c */ /* 0x004fda0003f05270 */
[----:B------:R-:W0:Y:S01]  /*02e0*/  @!P0 LDC.64 R8, c[0x0][0x390] ;  /* 0x0000e400ff088b82 */ /* 0x000e220000000a00 */
[----:B------:R-:W-:Y:S01]  /*02f0*/  @!P0 IMAD.MOV.U32 R11, RZ, RZ, 0x1 ;  /* 0x00000001ff0b8424 */ /* 0x000fe200078e00ff */
[----:B------:R2:W-:Y:S04]  /*0300*/  @!P0 STG.E desc[UR4][R6.64], R0 ;  /* 0x0000000006008986 */ /* 0x0005e8000c101904 */
[----:B0-----:R2:W-:Y:S02]  /*0310*/  @!P0 STG.E desc[UR4][R8.64], R11 ;  /* 0x0000000b08008986 */ /* 0x0015e4000c101904 */
.L_x_3:
[----:B------:R-:W-:Y:S05]  /*0320*/  BSYNC.RECONVERGENT B0 ;  /* 0x0000000000007941 */ /* 0x000fea0003800200 */
.L_x_2:
[----:B------:R-:W-:Y:S04]  /*0330*/  BSSY.RECONVERGENT B0, `(.L_x_4) ;  /* 0x000000a000007945 */ /* 0x000fe80003800200 */
[----:B------:R-:W-:Y:S05]  /*0340*/  @P2 BRA `(.L_x_5) ;  /* 0x0000000000202947 */ /* 0x000fea0003800000 */
[----:B-12---:R-:W-:-:S04]  /*0350*/  VIADD R7, R5, 0xffffffff ;  /* 0xffffffff05077836 */ /* 0x006fc80000000000 */
[----:B------:R-:W-:-:S05]  /*0360*/  IMAD.WIDE.U32 R6, R7, 0x4, R2 ;  /* 0x0000000407067825 */ /* 0x000fca00078e0002 */
[----:B------:R-:W2:Y:S02]  /*0370*/  LDG.E R4, desc[UR4][R6.64] ;  /* 0x0000000406047981 */ /* 0x000ea4000c1e1900 */
[----:B--2---:R-:W-:-:S13]  /*0380*/  ISETP.NE.AND P0, PT, R4, -0x2, PT ;  /* 0xfffffffe0400780c */ /* 0x004fda0003f05270 */
[----:B------:R-:W0:Y:S01]  /*0390*/  @!P0 LDC.64 R8, c[0x0][0x390] ;  /* 0x0000e400ff088b82 */ /* 0x000e220000000a00 */
[----:B------:R-:W-:Y:S01]  /*03a0*/  @!P0 MOV R11, 0x1 ;  /* 0x00000001000b8802 */ /* 0x000fe20000000f00 */
[----:B------:R3:W-:Y:S04]  /*03b0*/  @!P0 STG.E desc[UR4][R6.64], R0 ;  /* 0x0000000006008986 */ /* 0x0007e8000c101904 */
[----:B0-----:R3:W-:Y:S02]  /*03c0*/  @!P0 STG.E desc[UR4][R8.64], R11 ;  /* 0x0000000b08008986 */ /* 0x0017e4000c101904 */
.L_x_5:
[----:B------:R-:W-:Y:S05]  /*03d0*/  BSYNC.RECONVERGENT B0 ;  /* 0x0000000000007941 */ /* 0x000fea0003800200 */
.L_x_4:
[----:B------:R-:W-:Y:S05]  /*03e0*/  @P3 EXIT ;  /* 0x000000000000394d */ /* 0x000fea0003800000 */
[----:B------:R-:W-:-:S04]  /*03f0*/  VIADD R5, R5, 0x1 ;  /* 0x0000000105057836 */ /* 0x000fc80000000000 */
[----:B------:R-:W-:-:S05]  /*0400*/  IMAD.WIDE.U32 R2, R5, 0x4, R2 ;  /* 0x0000000405027825 */ /* 0x000fca00078e0002 */
[----:B------:R-:W4:Y:S02]  /*0410*/  LDG.E R4, desc[UR4][R2.64] ;  /* 0x0000000402047981 */ /* 0x000f24000c1e1900 */
[----:B----4-:R-:W-:-:S13]  /*0420*/  ISETP.NE.AND P0, PT, R4, -0x2, PT ;  /* 0xfffffffe0400780c */ /* 0x010fda0003f05270 */
[----:B------:R-:W-:Y:S05]  /*0430*/  @P0 EXIT ;  /* 0x000000000000094d */ /* 0x000fea0003800000 */
[----:B------:R-:W0:Y:S01]  /*0440*/  LDC.64 R4, c[0x0][0x390] ;  /* 0x0000e400ff047b82 */ /* 0x000e220000000a00 */
[----:B-123--:R-:W-:Y:S01]  /*0450*/  HFMA2 R7, -RZ, RZ, 0, 5.9604644775390625e-08 ;  /* 0x00000001ff077431 */ /* 0x00efe200000001ff */
[----:B------:R-:W-:Y:S04]  /*0460*/  STG.E desc[UR4][R2.64], R0 ;  /* 0x0000000002007986 */ /* 0x000fe8000c101904 */
[----:B0-----:R-:W-:Y:S01]  /*0470*/  STG.E desc[UR4][R4.64], R7 ;  /* 0x0000000704007986 */ /* 0x001fe2000c101904 */
[----:B------:R-:W-:Y:S05]  /*0480*/  EXIT ;  /* 0x000000000000794d */ /* 0x000fea0003800000 */
.L_x_6:
[----:B------:R-:W-:-:S00]  /*0490*/  BRA `(.L_x_6) ;  /* 0xfffffffc00fc7947 */ /* 0x000fc0000383ffff */
[----:B------:R-:W-:-:S00]  /*04a0*/  NOP ;  /* 0x0000000000007918 */ /* 0x000fc00000000000 */
        /* <DEDUP_REMOVED lines=13> */
.L_x_7:


//--------------------- .nv.shared.reserved.0     --------------------------
	.section	.nv.shared.reserved.0,"aw",@nobits
	.weak		__nv_reservedSMEM_offset_0_alias
	.size		__nv_reservedSMEM_offset_0_alias, 0, 64
	.other		__nv_reservedSMEM_offset_0_alias,@"STO_CUDA_RESERVED_SHARED STV_DEFAULT"
__nv_reservedSMEM_offset_0_alias:
	.zero		0
	.zero		64


//--------------------- .nv.constant0._Z9wave_stepPiiS_ --------------------------
	.section	.nv.constant0._Z9wave_stepPiiS_,"a",@progbits
	.sectionflags	@""
	.align	4
.nv.constant0._Z9wave_stepPiiS_:
	.zero		920


//--------------------- SYMBOLS --------------------------

	.type		.nv.reservedSmem.offset0,@object
	.size		.nv.reservedSmem.offset0,0x4
